//
// Generated by NVIDIA NVVM Compiler
//
// Compiler Build ID: CL-36424714
// Cuda compilation tools, release 13.0, V13.0.88
// Based on NVVM 20.0.0
//

.version 9.0
.target sm_100
.address_size 64


.entry _ZN36_GLOBAL__N__eeeb5ed8_4_k_cu_5517677e18emb_forward_kernelEPKfiiPKiiiifPfb(
	.param .u64 .ptr .align 1 _ZN36_GLOBAL__N__eeeb5ed8_4_k_cu_5517677e18emb_forward_kernelEPKfiiPKiiiifPfb_param_0,
	.param .u32 _ZN36_GLOBAL__N__eeeb5ed8_4_k_cu_5517677e18emb_forward_kernelEPKfiiPKiiiifPfb_param_1,
	.param .u32 _ZN36_GLOBAL__N__eeeb5ed8_4_k_cu_5517677e18emb_forward_kernelEPKfiiPKiiiifPfb_param_2,
	.param .u64 .ptr .align 1 _ZN36_GLOBAL__N__eeeb5ed8_4_k_cu_5517677e18emb_forward_kernelEPKfiiPKiiiifPfb_param_3,
	.param .u32 _ZN36_GLOBAL__N__eeeb5ed8_4_k_cu_5517677e18emb_forward_kernelEPKfiiPKiiiifPfb_param_4,
	.param .u32 _ZN36_GLOBAL__N__eeeb5ed8_4_k_cu_5517677e18emb_forward_kernelEPKfiiPKiiiifPfb_param_5,
	.param .u32 _ZN36_GLOBAL__N__eeeb5ed8_4_k_cu_5517677e18emb_forward_kernelEPKfiiPKiiiifPfb_param_6,
	.param .f32 _ZN36_GLOBAL__N__eeeb5ed8_4_k_cu_5517677e18emb_forward_kernelEPKfiiPKiiiifPfb_param_7,
	.param .u64 .ptr .align 1 _ZN36_GLOBAL__N__eeeb5ed8_4_k_cu_5517677e18emb_forward_kernelEPKfiiPKiiiifPfb_param_8,
	.param .u8 _ZN36_GLOBAL__N__eeeb5ed8_4_k_cu_5517677e18emb_forward_kernelEPKfiiPKiiiifPfb_param_9
)
{
	.reg .pred 	%p<15>;
	.reg .b16 	%rs<2>;
	.reg .b32 	%r<43>;
	.reg .b32 	%f<6>;
	.reg .b64 	%rd<28>;

	ld.param.u64 	%rd5, [_ZN36_GLOBAL__N__eeeb5ed8_4_k_cu_5517677e18emb_forward_kernelEPKfiiPKiiiifPfb_param_0];
	ld.param.u32 	%r23, [_ZN36_GLOBAL__N__eeeb5ed8_4_k_cu_5517677e18emb_forward_kernelEPKfiiPKiiiifPfb_param_1];
	ld.param.u32 	%r24, [_ZN36_GLOBAL__N__eeeb5ed8_4_k_cu_5517677e18emb_forward_kernelEPKfiiPKiiiifPfb_param_2];
	ld.param.u64 	%rd4, [_ZN36_GLOBAL__N__eeeb5ed8_4_k_cu_5517677e18emb_forward_kernelEPKfiiPKiiiifPfb_param_3];
	ld.param.u32 	%r27, [_ZN36_GLOBAL__N__eeeb5ed8_4_k_cu_5517677e18emb_forward_kernelEPKfiiPKiiiifPfb_param_4];
	ld.param.u32 	%r25, [_ZN36_GLOBAL__N__eeeb5ed8_4_k_cu_5517677e18emb_forward_kernelEPKfiiPKiiiifPfb_param_5];
	ld.param.u32 	%r26, [_ZN36_GLOBAL__N__eeeb5ed8_4_k_cu_5517677e18emb_forward_kernelEPKfiiPKiiiifPfb_param_6];
	ld.param.f32 	%f1, [_ZN36_GLOBAL__N__eeeb5ed8_4_k_cu_5517677e18emb_forward_kernelEPKfiiPKiiiifPfb_param_7];
	ld.param.u64 	%rd6, [_ZN36_GLOBAL__N__eeeb5ed8_4_k_cu_5517677e18emb_forward_kernelEPKfiiPKiiiifPfb_param_8];
	ld.param.s8 	%rs1, [_ZN36_GLOBAL__N__eeeb5ed8_4_k_cu_5517677e18emb_forward_kernelEPKfiiPKiiiifPfb_param_9];
	cvta.to.global.u64 	%rd1, %rd6;
	cvta.to.global.u64 	%rd2, %rd5;
	mov.u32 	%r28, %ctaid.x;
	mov.u32 	%r29, %ntid.x;
	mov.u32 	%r30, %tid.x;
	mad.lo.s32 	%r1, %r28, %r29, %r30;
	mul.lo.s32 	%r31, %r25, %r27;
	setp.ge.s32 	%p1, %r1, %r31;
	@%p1 bra 	$L__BB0_14;
	cvta.to.global.u64 	%rd7, %rd4;
	div.s32 	%r2, %r1, %r25;
	mul.lo.s32 	%r32, %r2, %r25;
	sub.s32 	%r3, %r1, %r32;
	mul.wide.s32 	%rd8, %r1, 4;
	add.s64 	%rd9, %rd7, %rd8;
	ld.global.nc.u32 	%r4, [%rd9];
	setp.gt.s32 	%p2, %r4, -1;
	setp.lt.s32 	%p3, %r4, %r23;
	and.pred  	%p4, %p2, %p3;
	setp.ne.s32 	%p5, %r4, %r26;
	and.pred  	%p6, %p5, %p4;
	@%p6 bra 	$L__BB0_8;
	mov.u32 	%r39, %tid.y;
	setp.ge.s32 	%p11, %r39, %r24;
	@%p11 bra 	$L__BB0_14;
	setp.eq.s16 	%p12, %rs1, 0;
	mad.lo.s32 	%r6, %r2, %r25, %r3;
	mov.u32 	%r7, %ntid.y;
	@%p12 bra 	$L__BB0_6;
	mul.lo.s32 	%r8, %r6, %r24;
$L__BB0_5:
	add.s32 	%r35, %r39, %r8;
	mul.wide.s32 	%rd24, %r35, 4;
	add.s64 	%rd25, %rd1, %rd24;
	mov.b32 	%r36, 0;
	st.global.u32 	[%rd25], %r36;
	add.s32 	%r39, %r39, %r7;
	setp.lt.s32 	%p13, %r39, %r24;
	@%p13 bra 	$L__BB0_5;
	bra.uni 	$L__BB0_14;
$L__BB0_6:
	mul.lo.s32 	%r9, %r3, %r24;
$L__BB0_7:
	add.s32 	%r37, %r39, %r9;
	mul.wide.s32 	%rd26, %r37, 4;
	add.s64 	%rd27, %rd1, %rd26;
	mov.b32 	%r38, 0;
	st.global.u32 	[%rd27], %r38;
	add.s32 	%r39, %r39, %r7;
	setp.lt.s32 	%p14, %r39, %r24;
	@%p14 bra 	$L__BB0_7;
	bra.uni 	$L__BB0_14;
$L__BB0_8:
	cvt.s64.s32 	%rd10, %r24;
	cvt.u64.u32 	%rd11, %r4;
	mul.lo.s64 	%rd3, %rd11, %rd10;
	mov.u32 	%r41, %tid.y;
	setp.ge.s32 	%p7, %r41, %r24;
	@%p7 bra 	$L__BB0_14;
	setp.eq.s16 	%p8, %rs1, 0;
	mad.lo.s32 	%r15, %r2, %r25, %r3;
	mov.u32 	%r16, %ntid.y;
	@%p8 bra 	$L__BB0_12;
	mul.lo.s32 	%r17, %r15, %r24;
$L__BB0_11:
	cvt.s64.s32 	%rd12, %r41;
	add.s64 	%rd13, %rd3, %rd12;
	shl.b64 	%rd14, %rd13, 2;
	add.s64 	%rd15, %rd2, %rd14;
	ld.global.nc.f32 	%f2, [%rd15];
	mul.f32 	%f3, %f1, %f2;
	add.s32 	%r33, %r41, %r17;
	mul.wide.s32 	%rd16, %r33, 4;
	add.s64 	%rd17, %rd1, %rd16;
	st.global.f32 	[%rd17], %f3;
	add.s32 	%r41, %r41, %r16;
	setp.lt.s32 	%p9, %r41, %r24;
	@%p9 bra 	$L__BB0_11;
	bra.uni 	$L__BB0_14;
$L__BB0_12:
	mul.lo.s32 	%r18, %r3, %r24;
$L__BB0_13:
	cvt.s64.s32 	%rd18, %r41;
	add.s64 	%rd19, %rd3, %rd18;
	shl.b64 	%rd20, %rd19, 2;
	add.s64 	%rd21, %rd2, %rd20;
	ld.global.nc.f32 	%f4, [%rd21];
	mul.f32 	%f5, %f1, %f4;
	add.s32 	%r34, %r41, %r18;
	mul.wide.s32 	%rd22, %r34, 4;
	add.s64 	%rd23, %rd1, %rd22;
	st.global.f32 	[%rd23], %f5;
	add.s32 	%r41, %r41, %r16;
	setp.lt.s32 	%p10, %r41, %r24;
	@%p10 bra 	$L__BB0_13;
$L__BB0_14:
	ret;

}
.entry _ZN36_GLOBAL__N__eeeb5ed8_4_k_cu_5517677e27emb_backward_scatter_kernelEPKiiiPKfbiiiS1_bPf(
	.param .u64 .ptr .align 1 _ZN36_GLOBAL__N__eeeb5ed8_4_k_cu_5517677e27emb_backward_scatter_kernelEPKiiiPKfbiiiS1_bPf_param_0,
	.param .u32 _ZN36_GLOBAL__N__eeeb5ed8_4_k_cu_5517677e27emb_backward_scatter_kernelEPKiiiPKfbiiiS1_bPf_param_1,
	.param .u32 _ZN36_GLOBAL__N__eeeb5ed8_4_k_cu_5517677e27emb_backward_scatter_kernelEPKiiiPKfbiiiS1_bPf_param_2,
	.param .u64 .ptr .align 1 _ZN36_GLOBAL__N__eeeb5ed8_4_k_cu_5517677e27emb_backward_scatter_kernelEPKiiiPKfbiiiS1_bPf_param_3,
	.param .u8 _ZN36_GLOBAL__N__eeeb5ed8_4_k_cu_5517677e27emb_backward_scatter_kernelEPKiiiPKfbiiiS1_bPf_param_4,
	.param .u32 _ZN36_GLOBAL__N__eeeb5ed8_4_k_cu_5517677e27emb_backward_scatter_kernelEPKiiiPKfbiiiS1_bPf_param_5,
	.param .u32 _ZN36_GLOBAL__N__eeeb5ed8_4_k_cu_5517677e27emb_backward_scatter_kernelEPKiiiPKfbiiiS1_bPf_param_6,
	.param .u32 _ZN36_GLOBAL__N__eeeb5ed8_4_k_cu_5517677e27emb_backward_scatter_kernelEPKiiiPKfbiiiS1_bPf_param_7,
	.param .u64 .ptr .align 1 _ZN36_GLOBAL__N__eeeb5ed8_4_k_cu_5517677e27emb_backward_scatter_kernelEPKiiiPKfbiiiS1_bPf_param_8,
	.param .u8 _ZN36_GLOBAL__N__eeeb5ed8_4_k_cu_5517677e27emb_backward_scatter_kernelEPKiiiPKfbiiiS1_bPf_param_9,
	.param .u64 .ptr .align 1 _ZN36_GLOBAL__N__eeeb5ed8_4_k_cu_5517677e27emb_backward_scatter_kernelEPKiiiPKfbiiiS1_bPf_param_10
)
{
	.reg .pred 	%p<14>;
	.reg .b16 	%rs<3>;
	.reg .b32 	%r<19>;
	.reg .b32 	%f<11>;
	.reg .b64 	%rd<27>;

	ld.param.u64 	%rd8, [_ZN36_GLOBAL__N__eeeb5ed8_4_k_cu_5517677e27emb_backward_scatter_kernelEPKiiiPKfbiiiS1_bPf_param_0];
	ld.param.u32 	%r11, [_ZN36_GLOBAL__N__eeeb5ed8_4_k_cu_5517677e27emb_backward_scatter_kernelEPKiiiPKfbiiiS1_bPf_param_1];
	ld.param.u32 	%r7, [_ZN36_GLOBAL__N__eeeb5ed8_4_k_cu_5517677e27emb_backward_scatter_kernelEPKiiiPKfbiiiS1_bPf_param_2];
	ld.param.u64 	%rd9, [_ZN36_GLOBAL__N__eeeb5ed8_4_k_cu_5517677e27emb_backward_scatter_kernelEPKiiiPKfbiiiS1_bPf_param_3];
	ld.param.s8 	%rs1, [_ZN36_GLOBAL__N__eeeb5ed8_4_k_cu_5517677e27emb_backward_scatter_kernelEPKiiiPKfbiiiS1_bPf_param_4];
	ld.param.u32 	%r8, [_ZN36_GLOBAL__N__eeeb5ed8_4_k_cu_5517677e27emb_backward_scatter_kernelEPKiiiPKfbiiiS1_bPf_param_5];
	ld.param.u32 	%r9, [_ZN36_GLOBAL__N__eeeb5ed8_4_k_cu_5517677e27emb_backward_scatter_kernelEPKiiiPKfbiiiS1_bPf_param_6];
	ld.param.u32 	%r10, [_ZN36_GLOBAL__N__eeeb5ed8_4_k_cu_5517677e27emb_backward_scatter_kernelEPKiiiPKfbiiiS1_bPf_param_7];
	ld.param.u64 	%rd10, [_ZN36_GLOBAL__N__eeeb5ed8_4_k_cu_5517677e27emb_backward_scatter_kernelEPKiiiPKfbiiiS1_bPf_param_8];
	ld.param.s8 	%rs2, [_ZN36_GLOBAL__N__eeeb5ed8_4_k_cu_5517677e27emb_backward_scatter_kernelEPKiiiPKfbiiiS1_bPf_param_9];
	ld.param.u64 	%rd11, [_ZN36_GLOBAL__N__eeeb5ed8_4_k_cu_5517677e27emb_backward_scatter_kernelEPKiiiPKfbiiiS1_bPf_param_10];
	mov.u32 	%r12, %ctaid.x;
	mov.u32 	%r13, %ntid.x;
	mov.u32 	%r14, %tid.x;
	mad.lo.s32 	%r1, %r12, %r13, %r14;
	mul.lo.s32 	%r15, %r7, %r11;
	setp.ge.s32 	%p1, %r1, %r15;
	@%p1 bra 	$L__BB1_11;
	cvta.to.global.u64 	%rd12, %rd8;
	mul.wide.s32 	%rd13, %r1, 4;
	add.s64 	%rd14, %rd12, %rd13;
	ld.global.nc.u32 	%r16, [%rd14];
	cvt.u64.u32 	%rd1, %r16;
	setp.lt.s32 	%p2, %r16, 0;
	setp.ge.s32 	%p3, %r16, %r8;
	or.pred  	%p4, %p2, %p3;
	setp.eq.s32 	%p5, %r16, %r10;
	or.pred  	%p6, %p5, %p4;
	mov.f32 	%f10, 0f3F800000;
	@%p6 bra 	$L__BB1_11;
	setp.eq.s16 	%p7, %rs2, 0;
	setp.eq.s64 	%p8, %rd10, 0;
	or.pred  	%p9, %p8, %p7;
	@%p9 bra 	$L__BB1_5;
	cvta.to.global.u64 	%rd15, %rd10;
	shl.b64 	%rd16, %rd1, 2;
	add.s64 	%rd17, %rd15, %rd16;
	ld.global.nc.u32 	%r2, [%rd17];
	setp.lt.s32 	%p10, %r2, 2;
	@%p10 bra 	$L__BB1_5;
	cvt.rn.f32.u32 	%f5, %r2;
	rcp.rn.f32 	%f10, %f5;
$L__BB1_5:
	setp.eq.s16 	%p11, %rs1, 0;
	@%p11 bra 	$L__BB1_7;
	mul.wide.s32 	%rd26, %r9, %r1;
	bra.uni 	$L__BB1_8;
$L__BB1_7:
	rem.s32 	%r17, %r1, %r7;
	mul.wide.s32 	%rd26, %r17, %r9;
$L__BB1_8:
	mov.u32 	%r18, %tid.y;
	setp.ge.s32 	%p12, %r18, %r9;
	@%p12 bra 	$L__BB1_11;
	mov.u32 	%r4, %ntid.y;
	cvta.to.global.u64 	%rd5, %rd9;
	cvta.to.global.u64 	%rd6, %rd11;
	cvt.s64.s32 	%rd18, %r9;
	mul.lo.s64 	%rd7, %rd1, %rd18;
$L__BB1_10:
	cvt.s64.s32 	%rd19, %r18;
	add.s64 	%rd20, %rd26, %rd19;
	shl.b64 	%rd21, %rd20, 2;
	add.s64 	%rd22, %rd5, %rd21;
	ld.global.nc.f32 	%f6, [%rd22];
	mul.f32 	%f7, %f10, %f6;
	add.s64 	%rd23, %rd7, %rd19;
	shl.b64 	%rd24, %rd23, 2;
	add.s64 	%rd25, %rd6, %rd24;
	atom.global.add.f32 	%f8, [%rd25], %f7;
	add.s32 	%r18, %r18, %r4;
	setp.lt.s32 	%p13, %r18, %r9;
	@%p13 bra 	$L__BB1_10;
$L__BB1_11:
	ret;

}


// ===== COMPILED SASS (sm_100) =====

	.target	sm_100

	.elftype	@"ET_EXEC"


//--------------------- .note.nv.tkinfo           --------------------------
	.section	.note.nv.tkinfo,"",@"SHT_NOTE"
	.sectionflags	@"SHF_NOTE_NV_TKINFO"
	.tkinfo
        /*0018*/ 	.word	0x00000002
        /*0030*/ 	.string	""
        /*0030*/ 	.string	"ptxas"
        /*0030*/ 	.string	"Cuda compilation tools, release 13.0, V13.0.88"
        /*0030*/ 	.string	"Build cuda_13.0.r13.0/compiler.36424714_0"
        /*0030*/ 	.string	"-arch sm_100 -m 64 "



//--------------------- .note.nv.cuinfo           --------------------------
	.section	.note.nv.cuinfo,"",@"SHT_NOTE"
	.sectionflags	@"SHF_NOTE_NV_CUINFO"
        /*0018*/ 	.short	0x0002
        /*001a*/ 	.short	0x0064
        /*001c*/ 	.short	0x0082
	.zero		2


//--------------------- .nv.info                  --------------------------
	.section	.nv.info,"",@"SHT_CUDA_INFO"
	.align	4


	//----- nvinfo : EIATTR_REGCOUNT
	.align		4
        /*0000*/ 	.byte	0x04, 0x2f
        /*0002*/ 	.short	(.L_1 - .L_0)
	.align		4
.L_0:
        /*0004*/ 	.word	index@(_ZN36_GLOBAL__N__eeeb5ed8_4_k_cu_5517677e18emb_forward_kernelEPKfiiPKiiiifPfb)
        /*0008*/ 	.word	0x00000013


	//----- nvinfo : EIATTR_FRAME_SIZE
	.align		4
.L_1:
        /*000c*/ 	.byte	0x04, 0x11
        /*000e*/ 	.short	(.L_3 - .L_2)
	.align		4
.L_2:
        /*0010*/ 	.word	index@(_ZN36_GLOBAL__N__eeeb5ed8_4_k_cu_5517677e18emb_forward_kernelEPKfiiPKiiiifPfb)
        /*0014*/ 	.word	0x00000000


	//----- nvinfo : EIATTR_REGCOUNT
	.align		4
.L_3:
        /*0018*/ 	.byte	0x04, 0x2f
        /*001a*/ 	.short	(.L_5 - .L_4)
	.align		4
.L_4:
        /*001c*/ 	.word	index@(_ZN36_GLOBAL__N__eeeb5ed8_4_k_cu_5517677e27emb_backward_scatter_kernelEPKiiiPKfbiiiS1_bPf)
        /*0020*/ 	.word	0x00000011


	//----- nvinfo : EIATTR_FRAME_SIZE
	.align		4
.L_5:
        /*0024*/ 	.byte	0x04, 0x11
        /*0026*/ 	.short	(.L_7 - .L_6)
	.align		4
.L_6:
        /*0028*/ 	.word	index@($__internal_0_$__cuda_sm20_rcp_rn_f32_slowpath)
        /*002c*/ 	.word	0x00000000


	//----- nvinfo : EIATTR_FRAME_SIZE
	.align		4
.L_7:
        /*0030*/ 	.byte	0x04, 0x11
        /*0032*/ 	.short	(.L_9 - .L_8)
	.align		4
.L_8:
        /*0034*/ 	.word	index@(_ZN36_GLOBAL__N__eeeb5ed8_4_k_cu_5517677e27emb_backward_scatter_kernelEPKiiiPKfbiiiS1_bPf)
        /*0038*/ 	.word	0x00000000


	//----- nvinfo : EIATTR_MIN_STACK_SIZE
	.align		4
.L_9:
        /*003c*/ 	.byte	0x04, 0x12
        /*003e*/ 	.short	(.L_11 - .L_10)
	.align		4
.L_10:
        /*0040*/ 	.word	index@(_ZN36_GLOBAL__N__eeeb5ed8_4_k_cu_5517677e27emb_backward_scatter_kernelEPKiiiPKfbiiiS1_bPf)
        /*0044*/ 	.word	0x00000000


	//----- nvinfo : EIATTR_MIN_STACK_SIZE
	.align		4
.L_11:
        /*0048*/ 	.byte	0x04, 0x12
        /*004a*/ 	.short	(.L_13 - .L_12)
	.align		4
.L_12:
        /*004c*/ 	.word	index@(_ZN36_GLOBAL__N__eeeb5ed8_4_k_cu_5517677e18emb_forward_kernelEPKfiiPKiiiifPfb)
        /*0050*/ 	.word	0x00000000
.L_13:


//--------------------- .nv.compat                --------------------------
	.section	.nv.compat,"",@"SHT_CUDA_COMPAT_INFO"
	.align	4
        /*0000*/ 	.byte	0x02, 0x09, 0x00, 0x00, 0x02, 0x02, 0x01, 0x00, 0x02, 0x05, 0x05, 0x00, 0x03, 0x07, 0x01, 0x01
        /*0010*/ 	.byte	0x02, 0x03, 0x00, 0x00, 0x02, 0x06, 0x01, 0x00, 0x04, 0x0b, 0x08, 0x00, 0x09, 0x00, 0x00, 0x00
        /*0020*/ 	.byte	0x00, 0x00, 0x00, 0x00


//--------------------- .nv.info._ZN36_GLOBAL__N__eeeb5ed8_4_k_cu_5517677e27emb_backward_scatter_kernelEPKiiiPKfbiiiS1_bPf --------------------------
	.section	.nv.info._ZN36_GLOBAL__N__eeeb5ed8_4_k_cu_5517677e27emb_backward_scatter_kernelEPKiiiPKfbiiiS1_bPf,"",@"SHT_CUDA_INFO"
	.sectionflags	@""
	.align	4


	//----- nvinfo : EIATTR_CUDA_API_VERSION
	.align		4
        /*0000*/ 	.byte	0x04, 0x37
        /*0002*/ 	.short	(.L_15 - .L_14)
.L_14:
        /*0004*/ 	.word	0x00000082


	//----- nvinfo : EIATTR_KPARAM_INFO
	.align		4
.L_15:
        /*0008*/ 	.byte	0x04, 0x17
        /*000a*/ 	.short	(.L_17 - .L_16)
.L_16:
        /*000c*/ 	.word	0x00000000
        /*0010*/ 	.short	0x000a
        /*0012*/ 	.short	0x0038
        /*0014*/ 	.byte	0x00, 0xf5, 0x21, 0x00


	//----- nvinfo : EIATTR_KPARAM_INFO
	.align		4
.L_17:
        /*0018*/ 	.byte	0x04, 0x17
        /*001a*/ 	.short	(.L_19 - .L_18)
.L_18:
        /*001c*/ 	.word	0x00000000
        /*0020*/ 	.short	0x0009
        /*0022*/ 	.short	0x0030
        /*0024*/ 	.byte	0x00, 0xf0, 0x05, 0x00


	//----- nvinfo : EIATTR_KPARAM_INFO
	.align		4
.L_19:
        /*0028*/ 	.byte	0x04, 0x17
        /*002a*/ 	.short	(.L_21 - .L_20)
.L_20:
        /*002c*/ 	.word	0x00000000
        /*0030*/ 	.short	0x0008
        /*0032*/ 	.short	0x0028
        /*0034*/ 	.byte	0x00, 0xf5, 0x21, 0x00


	//----- nvinfo : EIATTR_KPARAM_INFO
	.align		4
.L_21:
        /*0038*/ 	.byte	0x04, 0x17
        /*003a*/ 	.short	(.L_23 - .L_22)
.L_22:
        /*003c*/ 	.word	0x00000000
        /*0040*/ 	.short	0x0007
        /*0042*/ 	.short	0x0024
        /*0044*/ 	.byte	0x00, 0xf0, 0x11, 0x00


	//----- nvinfo : EIATTR_KPARAM_INFO
	.align		4
.L_23:
        /*0048*/ 	.byte	0x04, 0x17
        /*004a*/ 	.short	(.L_25 - .L_24)
.L_24:
        /*004c*/ 	.word	0x00000000
        /*0050*/ 	.short	0x0006
        /*0052*/ 	.short	0x0020
        /*0054*/ 	.byte	0x00, 0xf0, 0x11, 0x00


	//----- nvinfo : EIATTR_KPARAM_INFO
	.align		4
.L_25:
        /*0058*/ 	.byte	0x04, 0x17
        /*005a*/ 	.short	(.L_27 - .L_26)
.L_26:
        /*005c*/ 	.word	0x00000000
        /*0060*/ 	.short	0x0005
        /*0062*/ 	.short	0x001c
        /*0064*/ 	.byte	0x00, 0xf0, 0x11, 0x00


	//----- nvinfo : EIATTR_KPARAM_INFO
	.align		4
.L_27:
        /*0068*/ 	.byte	0x04, 0x17
        /*006a*/ 	.short	(.L_29 - .L_28)
.L_28:
        /*006c*/ 	.word	0x00000000
        /*0070*/ 	.short	0x0004
        /*0072*/ 	.short	0x0018
        /*0074*/ 	.byte	0x00, 0xf0, 0x05, 0x00


	//----- nvinfo : EIATTR_KPARAM_INFO
	.align		4
.L_29:
        /*0078*/ 	.byte	0x04, 0x17
        /*007a*/ 	.short	(.L_31 - .L_30)
.L_30:
        /*007c*/ 	.word	0x00000000
        /*0080*/ 	.short	0x0003
        /*0082*/ 	.short	0x0010
        /*0084*/ 	.byte	0x00, 0xf5, 0x21, 0x00


	//----- nvinfo : EIATTR_KPARAM_INFO
	.align		4
.L_31:
        /*0088*/ 	.byte	0x04, 0x17
        /*008a*/ 	.short	(.L_33 - .L_32)
.L_32:
        /*008c*/ 	.word	0x00000000
        /*0090*/ 	.short	0x0002
        /*0092*/ 	.short	0x000c
        /*0094*/ 	.byte	0x00, 0xf0, 0x11, 0x00


	//----- nvinfo : EIATTR_KPARAM_INFO
	.align		4
.L_33:
        /*0098*/ 	.byte	0x04, 0x17
        /*009a*/ 	.short	(.L_35 - .L_34)
.L_34:
        /*009c*/ 	.word	0x00000000
        /*00a0*/ 	.short	0x0001
        /*00a2*/ 	.short	0x0008
        /*00a4*/ 	.byte	0x00, 0xf0, 0x11, 0x00


	//----- nvinfo : EIATTR_KPARAM_INFO
	.align		4
.L_35:
        /*00a8*/ 	.byte	0x04, 0x17
        /*00aa*/ 	.short	(.L_37 - .L_36)
.L_36:
        /*00ac*/ 	.word	0x00000000
        /*00b0*/ 	.short	0x0000
        /*00b2*/ 	.short	0x0000
        /*00b4*/ 	.byte	0x00, 0xf5, 0x21, 0x00


	//----- nvinfo : EIATTR_SPARSE_MMA_MASK
	.align		4
.L_37:
        /*00b8*/ 	.byte	0x03, 0x50
        /*00ba*/ 	.short	0x0000


	//----- nvinfo : EIATTR_MAXREG_COUNT
	.align		4
        /*00bc*/ 	.byte	0x03, 0x1b
        /*00be*/ 	.short	0x00ff


	//----- nvinfo : EIATTR_MERCURY_ISA_VERSION
	.align		4
        /*00c0*/ 	.byte	0x03, 0x5f
        /*00c2*/ 	.short	0x0101


	//----- nvinfo : EIATTR_VRC_CTA_INIT_COUNT
	.align		4
        /*00c4*/ 	.byte	0x02, 0x4a
	.zero		1
	.zero		1


	//----- nvinfo : EIATTR_EXIT_INSTR_OFFSETS
	.align		4
        /*00c8*/ 	.byte	0x04, 0x1c
        /*00ca*/ 	.short	(.L_39 - .L_38)


	//   ....[0]....
.L_38:
        /*00cc*/ 	.word	0x00000080


	//   ....[1]....
        /*00d0*/ 	.word	0x00000120


	//   ....[2]....
        /*00d4*/ 	.word	0x00000510


	//   ....[3]....
        /*00d8*/ 	.word	0x00000670


	//----- nvinfo : EIATTR_CRS_STACK_SIZE
	.align		4
.L_39:
        /*00dc*/ 	.byte	0x04, 0x1e
        /*00de*/ 	.short	(.L_41 - .L_40)
.L_40:
        /*00e0*/ 	.word	0x00000000


	//----- nvinfo : EIATTR_CBANK_PARAM_SIZE
	.align		4
.L_41:
        /*00e4*/ 	.byte	0x03, 0x19
        /*00e6*/ 	.short	0x0040


	//----- nvinfo : EIATTR_PARAM_CBANK
	.align		4
        /*00e8*/ 	.byte	0x04, 0x0a
        /*00ea*/ 	.short	(.L_43 - .L_42)
	.align		4
.L_42:
        /*00ec*/ 	.word	index@(.nv.constant0._ZN36_GLOBAL__N__eeeb5ed8_4_k_cu_5517677e27emb_backward_scatter_kernelEPKiiiPKfbiiiS1_bPf)
        /*00f0*/ 	.short	0x0380
        /*00f2*/ 	.short	0x0040


	//----- nvinfo : EIATTR_SW_WAR
	.align		4
.L_43:
        /*00f4*/ 	.byte	0x04, 0x36
        /*00f6*/ 	.short	(.L_45 - .L_44)
.L_44:
        /*00f8*/ 	.word	0x00000008
.L_45:


//--------------------- .nv.info._ZN36_GLOBAL__N__eeeb5ed8_4_k_cu_5517677e18emb_forward_kernelEPKfiiPKiiiifPfb --------------------------
	.section	.nv.info._ZN36_GLOBAL__N__eeeb5ed8_4_k_cu_5517677e18emb_forward_kernelEPKfiiPKiiiifPfb,"",@"SHT_CUDA_INFO"
	.sectionflags	@""
	.align	4


	//----- nvinfo : EIATTR_CUDA_API_VERSION
	.align		4
        /*0000*/ 	.byte	0x04, 0x37
        /*0002*/ 	.short	(.L_47 - .L_46)
.L_46:
        /*0004*/ 	.word	0x00000082


	//----- nvinfo : EIATTR_KPARAM_INFO
	.align		4
.L_47:
        /*0008*/ 	.byte	0x04, 0x17
        /*000a*/ 	.short	(.L_49 - .L_48)
.L_48:
        /*000c*/ 	.word	0x00000000
        /*0010*/ 	.short	0x0009
        /*0012*/ 	.short	0x0030
        /*0014*/ 	.byte	0x00, 0xf0, 0x05, 0x00


	//----- nvinfo : EIATTR_KPARAM_INFO
	.align		4
.L_49:
        /*0018*/ 	.byte	0x04, 0x17
        /*001a*/ 	.short	(.L_51 - .L_50)
.L_50:
        /*001c*/ 	.word	0x00000000
        /*0020*/ 	.short	0x0008
        /*0022*/ 	.short	0x0028
        /*0024*/ 	.byte	0x00, 0xf5, 0x21, 0x00


	//----- nvinfo : EIATTR_KPARAM_INFO
	.align		4
.L_51:
        /*0028*/ 	.byte	0x04, 0x17
        /*002a*/ 	.short	(.L_53 - .L_52)
.L_52:
        /*002c*/ 	.word	0x00000000
        /*0030*/ 	.short	0x0007
        /*0032*/ 	.short	0x0024
        /*0034*/ 	.byte	0x00, 0xf0, 0x11, 0x00


	//----- nvinfo : EIATTR_KPARAM_INFO
	.align		4
.L_53:
        /*0038*/ 	.byte	0x04, 0x17
        /*003a*/ 	.short	(.L_55 - .L_54)
.L_54:
        /*003c*/ 	.word	0x00000000
        /*0040*/ 	.short	0x0006
        /*0042*/ 	.short	0x0020
        /*0044*/ 	.byte	0x00, 0xf0, 0x11, 0x00


	//----- nvinfo : EIATTR_KPARAM_INFO
	.align		4
.L_55:
        /*0048*/ 	.byte	0x04, 0x17
        /*004a*/ 	.short	(.L_57 - .L_56)
.L_56:
        /*004c*/ 	.word	0x00000000
        /*0050*/ 	.short	0x0005
        /*0052*/ 	.short	0x001c
        /*0054*/ 	.byte	0x00, 0xf0, 0x11, 0x00


	//----- nvinfo : EIATTR_KPARAM_INFO
	.align		4
.L_57:
        /*0058*/ 	.byte	0x04, 0x17
        /*005a*/ 	.short	(.L_59 - .L_58)
.L_58:
        /*005c*/ 	.word	0x00000000
        /*0060*/ 	.short	0x0004
        /*0062*/ 	.short	0x0018
        /*0064*/ 	.byte	0x00, 0xf0, 0x11, 0x00


	//----- nvinfo : EIATTR_KPARAM_INFO
	.align		4
.L_59:
        /*0068*/ 	.byte	0x04, 0x17
        /*006a*/ 	.short	(.L_61 - .L_60)
.L_60:
        /*006c*/ 	.word	0x00000000
        /*0070*/ 	.short	0x0003
        /*0072*/ 	.short	0x0010
        /*0074*/ 	.byte	0x00, 0xf5, 0x21, 0x00


	//----- nvinfo : EIATTR_KPARAM_INFO
	.align		4
.L_61:
        /*0078*/ 	.byte	0x04, 0x17
        /*007a*/ 	.short	(.L_63 - .L_62)
.L_62:
        /*007c*/ 	.word	0x00000000
        /*0080*/ 	.short	0x0002
        /*0082*/ 	.short	0x000c
        /*0084*/ 	.byte	0x00, 0xf0, 0x11, 0x00


	//----- nvinfo : EIATTR_KPARAM_INFO
	.align		4
.L_63:
        /*0088*/ 	.byte	0x04, 0x17
        /*008a*/ 	.short	(.L_65 - .L_64)
.L_64:
        /*008c*/ 	.word	0x00000000
        /*0090*/ 	.short	0x0001
        /*0092*/ 	.short	0x0008
        /*0094*/ 	.byte	0x00, 0xf0, 0x11, 0x00


	//----- nvinfo : EIATTR_KPARAM_INFO
	.align		4
.L_65:
        /*0098*/ 	.byte	0x04, 0x17
        /*009a*/ 	.short	(.L_67 - .L_66)
.L_66:
        /*009c*/ 	.word	0x00000000
        /*00a0*/ 	.short	0x0000
        /*00a2*/ 	.short	0x0000
        /*00a4*/ 	.byte	0x00, 0xf5, 0x21, 0x00


	//----- nvinfo : EIATTR_SPARSE_MMA_MASK
	.align		4
.L_67:
        /*00a8*/ 	.byte	0x03, 0x50
        /*00aa*/ 	.short	0x0000


	//----- nvinfo : EIATTR_MAXREG_COUNT
	.align		4
        /*00ac*/ 	.byte	0x03, 0x1b
        /*00ae*/ 	.short	0x00ff


	//----- nvinfo : EIATTR_MERCURY_ISA_VERSION
	.align		4
        /*00b0*/ 	.byte	0x03, 0x5f
        /*00b2*/ 	.short	0x0101


	//----- nvinfo : EIATTR_VRC_CTA_INIT_COUNT
	.align		4
        /*00b4*/ 	.byte	0x02, 0x4a
	.zero		1
	.zero		1


	//----- nvinfo : EIATTR_EXIT_INSTR_OFFSETS
	.align		4
        /*00b8*/ 	.byte	0x04, 0x1c
        /*00ba*/ 	.short	(.L_69 - .L_68)


	//   ....[0]....
.L_68:
        /*00bc*/ 	.word	0x00000080


	//   ....[1]....
        /*00c0*/ 	.word	0x00000340


	//   ....[2]....
        /*00c4*/ 	.word	0x00000420


	//   ....[3]....
        /*00c8*/ 	.word	0x000004a0


	//   ....[4]....
        /*00cc*/ 	.word	0x000004e0


	//   ....[5]....
        /*00d0*/ 	.word	0x00000670


	//   ....[6]....
        /*00d4*/ 	.word	0x00000740


	//----- nvinfo : EIATTR_CRS_STACK_SIZE
	.align		4
.L_69:
        /*00d8*/ 	.byte	0x04, 0x1e
        /*00da*/ 	.short	(.L_71 - .L_70)
.L_70:
        /*00dc*/ 	.word	0x00000000


	//----- nvinfo : EIATTR_CBANK_PARAM_SIZE
	.align		4
.L_71:
        /*00e0*/ 	.byte	0x03, 0x19
        /*00e2*/ 	.short	0x0031


	//----- nvinfo : EIATTR_PARAM_CBANK
	.align		4
        /*00e4*/ 	.byte	0x04, 0x0a
        /*00e6*/ 	.short	(.L_73 - .L_72)
	.align		4
.L_72:
        /*00e8*/ 	.word	index@(.nv.constant0._ZN36_GLOBAL__N__eeeb5ed8_4_k_cu_5517677e18emb_forward_kernelEPKfiiPKiiiifPfb)
        /*00ec*/ 	.short	0x0380
        /*00ee*/ 	.short	0x0031


	//----- nvinfo : EIATTR_SW_WAR
	.align		4
.L_73:
        /*00f0*/ 	.byte	0x04, 0x36
        /*00f2*/ 	.short	(.L_75 - .L_74)
.L_74:
        /*00f4*/ 	.word	0x00000008
.L_75:


//--------------------- .nv.callgraph             --------------------------
	.section	.nv.callgraph,"",@"SHT_CUDA_CALLGRAPH"
	.align	4
	.sectionentsize	8
	.align		4
        /*0000*/ 	.word	0x00000000
	.align		4
        /*0004*/ 	.word	0xffffffff
	.align		4
        /*0008*/ 	.word	0x00000000
	.align		4
        /*000c*/ 	.word	0xfffffffe
	.align		4
        /*0010*/ 	.word	0x00000000
	.align		4
        /*0014*/ 	.word	0xfffffffd
	.align		4
        /*0018*/ 	.word	0x00000000
	.align		4
        /*001c*/ 	.word	0xfffffffc


//--------------------- .text._ZN36_GLOBAL__N__eeeb5ed8_4_k_cu_5517677e27emb_backward_scatter_kernelEPKiiiPKfbiiiS1_bPf --------------------------
	.section	.text._ZN36_GLOBAL__N__eeeb5ed8_4_k_cu_5517677e27emb_backward_scatter_kernelEPKiiiPKfbiiiS1_bPf,"ax",@progbits
	.align	128
.text._ZN36_GLOBAL__N__eeeb5ed8_4_k_cu_5517677e27emb_backward_scatter_kernelEPKiiiPKfbiiiS1_bPf:
        .type           _ZN36_GLOBAL__N__eeeb5ed8_4_k_cu_5517677e27emb_backward_scatter_kernelEPKiiiPKfbiiiS1_bPf,@function
        .size           _ZN36_GLOBAL__N__eeeb5ed8_4_k_cu_5517677e27emb_backward_scatter_kernelEPKiiiPKfbiiiS1_bPf,(.L_x_18 - _ZN36_GLOBAL__N__eeeb5ed8_4_k_cu_5517677e27emb_backward_scatter_kernelEPKiiiPKfbiiiS1_bPf)
        .other          _ZN36_GLOBAL__N__eeeb5ed8_4_k_cu_5517677e27emb_backward_scatter_kernelEPKiiiPKfbiiiS1_bPf,@"STO_CUDA_ENTRY STV_DEFAULT"
_ZN36_GLOBAL__N__eeeb5ed8_4_k_cu_5517677e27emb_backward_scatter_kernelEPKiiiPKfbiiiS1_bPf:
[----:B------:R-:W-:Y:S01]  /*0000*/  LDC R1, c[0x0][0x37c] ;  /* 0x0000df00ff017b82 */ /* 0x000fe20000000800 */
[----:B------:R-:W0:Y:S07]  /*0010*/  S2R R0, SR_TID.X ;  /* 0x0000000000007919 */ /* 0x000e2e0000002100 */
[----:B------:R-:W0:Y:S01]  /*0020*/  S2UR UR6, SR_CTAID.X ;  /* 0x00000000000679c3 */ /* 0x000e220000002500 */
[----:B------:R-:W1:Y:S07]  /*0030*/  LDCU.64 UR4, c[0x0][0x388] ;  /* 0x00007100ff0477ac */ /* 0x000e6e0008000a00 */
[----:B------:R-:W0:Y:S01]  /*0040*/  LDC R3, c[0x0][0x360] ;  /* 0x0000d800ff037b82 */ /* 0x000e220000000800 */
[----:B-1----:R-:W-:Y:S01]  /*0050*/  UIMAD UR4, UR5, UR4, URZ ;  /* 0x00000004050472a4 */ /* 0x002fe2000f8e02ff */
[----:B0-----:R-:W-:-:S05]  /*0060*/  IMAD R3, R3, UR6, R0 ;  /* 0x0000000603037c24 */ /* 0x001fca000f8e0200 */
[----:B------:R-:W-:-:S13]  /*0070*/  ISETP.GE.AND P0, PT, R3, UR4, PT ;  /* 0x0000000403007c0c */ /* 0x000fda000bf06270 */
[----:B------:R-:W-:Y:S05]  /*0080*/  @P0 EXIT ;  /* 0x000000000000094d */ /* 0x000fea0003800000 */
[----:B------:R-:W0:Y:S01]  /*0090*/  LDC.64 R4, c[0x0][0x380] ;  /* 0x0000e000ff047b82 */ /* 0x000e220000000a00 */
[----:B------:R-:W1:Y:S01]  /*00a0*/  LDCU.64 UR6, c[0x0][0x358] ;  /* 0x00006b00ff0677ac */ /* 0x000e620008000a00 */
[----:B------:R-:W2:Y:S01]  /*00b0*/  LDCU UR4, c[0x0][0x39c] ;  /* 0x00007380ff0477ac */ /* 0x000ea20008000800 */
[----:B------:R-:W3:Y:S01]  /*00c0*/  LDCU UR5, c[0x0][0x3a4] ;  /* 0x00007480ff0577ac */ /* 0x000ee20008000800 */
[----:B0-----:R-:W-:-:S06]  /*00d0*/  IMAD.WIDE R4, R3, 0x4, R4 ;  /* 0x0000000403047825 */ /* 0x001fcc00078e0204 */
[----:B-1----:R-:W2:Y:S02]  /*00e0*/  LDG.E.CONSTANT R4, desc[UR6][R4.64] ;  /* 0x0000000604047981 */ /* 0x002ea4000c1e9900 */
[----:B--2---:R-:W-:-:S04]  /*00f0*/  ISETP.GE.AND P0, PT, R4, UR4, PT ;  /* 0x0000000404007c0c */ /* 0x004fc8000bf06270 */
[----:B------:R-:W-:-:S04]  /*0100*/  ISETP.LT.OR P0, PT, R4, RZ, P0 ;  /* 0x000000ff0400720c */ /* 0x000fc80000701670 */
[----:B---3--:R-:W-:-:S13]  /*0110*/  ISETP.EQ.OR P0, PT, R4, UR5, P0 ;  /* 0x0000000504007c0c */ /* 0x008fda0008702670 */
[----:B------:R-:W-:Y:S05]  /*0120*/  @P0 EXIT ;  /* 0x000000000000094d */ /* 0x000fea0003800000 */
[----:B------:R-:W0:Y:S01]  /*0130*/  LDCU.U8 UR4, c[0x0][0x3b0] ;  /* 0x00007600ff0477ac */ /* 0x000e220008000000 */
[----:B------:R-:W-:Y:S01]  /*0140*/  IMAD.MOV.U32 R0, RZ, RZ, 0x3f800000 ;  /* 0x3f800000ff007424 */ /* 0x000fe200078e00ff */
[----:B------:R-:W1:Y:S01]  /*0150*/  LDCU.64 UR8, c[0x0][0x3a8] ;  /* 0x00007500ff0877ac */ /* 0x000e620008000a00 */
[----:B0-----:R-:W-:Y:S02]  /*0160*/  UPRMT UR4, UR4, 0x8880, URZ ;  /* 0x0000888004047896 */ /* 0x001fe400080000ff */
[----:B-1----:R-:W-:Y:S02]  /*0170*/  UISETP.EQ.U32.AND UP1, UPT, UR8, URZ, UPT ;  /* 0x000000ff0800728c */ /* 0x002fe4000bf22070 */
[----:B------:R-:W-:-:S04]  /*0180*/  UISETP.NE.AND UP0, UPT, UR4, URZ, UPT ;  /* 0x000000ff0400728c */ /* 0x000fc8000bf05270 */
[----:B------:R-:W-:-:S09]  /*0190*/  UISETP.EQ.OR.EX UP0, UPT, UR9, URZ, !UP0, UP1 ;  /* 0x000000ff0900728c */ /* 0x000fd2000c702710 */
[----:B------:R-:W-:Y:S05]  /*01a0*/  BRA.U UP0, `(.L_x_0) ;  /* 0x0000000100587547 */ /* 0x000fea000b800000 */
[----:B------:R-:W-:-:S04]  /*01b0*/  LEA R6, P0, R4, UR8, 0x2 ;  /* 0x0000000804067c11 */ /* 0x000fc8000f8010ff */
[----:B------:R-:W-:-:S05]  /*01c0*/  LEA.HI.X R7, R4, UR9, RZ, 0x2, P0 ;  /* 0x0000000904077c11 */ /* 0x000fca00080f14ff */
[----:B------:R-:W2:Y:S01]  /*01d0*/  LDG.E.CONSTANT R6, desc[UR6][R6.64] ;  /* 0x0000000606067981 */ /* 0x000ea2000c1e9900 */
[----:B------:R-:W-:Y:S01]  /*01e0*/  BSSY.RECONVERGENT B0, `(.L_x_0) ;  /* 0x0000012000007945 */ /* 0x000fe20003800200 */
[----:B--2---:R-:W-:-:S13]  /*01f0*/  ISETP.GE.AND P0, PT, R6, 0x2, PT ;  /* 0x000000020600780c */ /* 0x004fda0003f06270 */
[----:B------:R-:W-:Y:S05]  /*0200*/  @!P0 BRA `(.L_x_1) ;  /* 0x00000000003c8947 */ /* 0x000fea0003800000 */
[----:B------:R-:W-:Y:S01]  /*0210*/  I2FP.F32.U32 R0, R6 ;  /* 0x0000000600007245 */ /* 0x000fe20000201000 */
[----:B------:R-:W-:Y:S04]  /*0220*/  BSSY.RECONVERGENT B1, `(.L_x_1) ;  /* 0x000000d000017945 */ /* 0x000fe80003800200 */
[----:B------:R-:W-:-:S05]  /*0230*/  VIADD R2, R0, 0x1800000 ;  /* 0x0180000000027836 */ /* 0x000fca0000000000 */
[----:B------:R-:W-:-:S04]  /*0240*/  LOP3.LUT R2, R2, 0x7f800000, RZ, 0xc0, !PT ;  /* 0x7f80000002027812 */ /* 0x000fc800078ec0ff */
[----:B------:R-:W-:-:S13]  /*0250*/  ISETP.GT.U32.AND P0, PT, R2, 0x1ffffff, PT ;  /* 0x01ffffff0200780c */ /* 0x000fda0003f04070 */
[----:B------:R-:W-:Y:S05]  /*0260*/  @P0 BRA `(.L_x_2) ;  /* 0x0000000000100947 */ /* 0x000fea0003800000 */
[----:B------:R-:W-:-:S07]  /*0270*/  MOV R6, 0x290 ;  /* 0x0000029000067802 */ /* 0x000fce0000000f00 */
[----:B------:R-:W-:Y:S05]  /*0280*/  CALL.REL.NOINC `($__internal_0_$__cuda_sm20_rcp_rn_f32_slowpath) ;  /* 0x0000000000fc7944 */ /* 0x000fea0003c00000 */
[----:B------:R-:W-:Y:S01]  /*0290*/  IMAD.MOV.U32 R0, RZ, RZ, R5 ;  /* 0x000000ffff007224 */ /* 0x000fe200078e0005 */
[----:B------:R-:W-:Y:S06]  /*02a0*/  BRA `(.L_x_3) ;  /* 0x0000000000107947 */ /* 0x000fec0003800000 */
.L_x_2:
[----:B------:R-:W0:Y:S02]  /*02b0*/  MUFU.RCP R5, R0 ;  /* 0x0000000000057308 */ /* 0x000e240000001000 */
[----:B0-----:R-:W-:-:S04]  /*02c0*/  FFMA R2, R0, R5, -1 ;  /* 0xbf80000000027423 */ /* 0x001fc80000000005 */
[----:B------:R-:W-:-:S04]  /*02d0*/  FADD.FTZ R2, -R2, -RZ ;  /* 0x800000ff02027221 */ /* 0x000fc80000010100 */
[----:B------:R-:W-:-:S07]  /*02e0*/  FFMA R0, R5, R2, R5 ;  /* 0x0000000205007223 */ /* 0x000fce0000000005 */
.L_x_3:
[----:B------:R-:W-:Y:S05]  /*02f0*/  BSYNC.RECONVERGENT B1 ;  /* 0x0000000000017941 */ /* 0x000fea0003800200 */
.L_x_1:
[----:B------:R-:W-:Y:S05]  /*0300*/  BSYNC.RECONVERGENT B0 ;  /* 0x0000000000007941 */ /* 0x000fea0003800200 */
.L_x_0:
[----:B------:R-:W0:Y:S01]  /*0310*/  LDCU.U8 UR4, c[0x0][0x398] ;  /* 0x00007300ff0477ac */ /* 0x000e220008000000 */
[----:B------:R-:W1:Y:S01]  /*0320*/  S2R R11, SR_TID.Y ;  /* 0x00000000000b7919 */ /* 0x000e620000002200 */
[----:B0-----:R-:W-:-:S06]  /*0330*/  UPRMT UR4, UR4, 0x8880, URZ ;  /* 0x0000888004047896 */ /* 0x001fcc00080000ff */
[----:B------:R-:W-:-:S13]  /*0340*/  ISETP.NE.AND P0, PT, RZ, UR4, PT ;  /* 0x00000004ff007c0c */ /* 0x000fda000bf05270 */
[----:B------:R-:W0:Y:S02]  /*0350*/  @P0 LDC R14, c[0x0][0x3a0] ;  /* 0x0000e800ff0e0b82 */ /* 0x000e240000000800 */
[----:B0-----:R-:W-:Y:S01]  /*0360*/  @P0 IMAD.WIDE R6, R3, R14, RZ ;  /* 0x0000000e03060225 */ /* 0x001fe200078e02ff */
[----:B-1----:R-:W-:Y:S06]  /*0370*/  @P0 BRA `(.L_x_4) ;  /* 0x0000000000600947 */ /* 0x002fec0003800000 */
[----:B------:R-:W0:Y:S01]  /*0380*/  LDC R10, c[0x0][0x38c] ;  /* 0x0000e300ff0a7b82 */ /* 0x000e220000000800 */
[----:B------:R-:W-:-:S07]  /*0390*/  ISETP.GE.AND P2, PT, R3, RZ, PT ;  /* 0x000000ff0300720c */ /* 0x000fce0003f46270 */
[----:B------:R-:W1:Y:S01]  /*03a0*/  LDC R14, c[0x0][0x3a0] ;  /* 0x0000e800ff0e7b82 */ /* 0x000e620000000800 */
[----:B0-----:R-:W-:-:S04]  /*03b0*/  IABS R5, R10 ;  /* 0x0000000a00057213 */ /* 0x001fc80000000000 */
[----:B------:R-:W0:Y:S08]  /*03c0*/  I2F.RP R2, R5 ;  /* 0x0000000500027306 */ /* 0x000e300000209400 */
[----:B0-----:R-:W0:Y:S02]  /*03d0*/  MUFU.RCP R2, R2 ;  /* 0x0000000200027308 */ /* 0x001e240000001000 */
[----:B0-----:R-:W-:-:S06]  /*03e0*/  VIADD R6, R2, 0xffffffe ;  /* 0x0ffffffe02067836 */ /* 0x001fcc0000000000 */
[----:B------:R0:W2:Y:S02]  /*03f0*/  F2I.FTZ.U32.TRUNC.NTZ R7, R6 ;  /* 0x0000000600077305 */ /* 0x0000a4000021f000 */
[----:B0-----:R-:W-:Y:S02]  /*0400*/  IMAD.MOV.U32 R6, RZ, RZ, RZ ;  /* 0x000000ffff067224 */ /* 0x001fe400078e00ff */
[----:B--2---:R-:W-:-:S04]  /*0410*/  IMAD.MOV R8, RZ, RZ, -R7 ;  /* 0x000000ffff087224 */ /* 0x004fc800078e0a07 */
[----:B------:R-:W-:Y:S01]  /*0420*/  IMAD R9, R8, R5, RZ ;  /* 0x0000000508097224 */ /* 0x000fe200078e02ff */
[----:B------:R-:W-:-:S03]  /*0430*/  IABS R8, R3 ;  /* 0x0000000300087213 */ /* 0x000fc60000000000 */
[----:B------:R-:W-:-:S06]  /*0440*/  IMAD.HI.U32 R7, R7, R9, R6 ;  /* 0x0000000907077227 */ /* 0x000fcc00078e0006 */
[----:B------:R-:W-:-:S04]  /*0450*/  IMAD.HI.U32 R7, R7, R8, RZ ;  /* 0x0000000807077227 */ /* 0x000fc800078e00ff */
[----:B------:R-:W-:-:S04]  /*0460*/  IMAD.MOV R7, RZ, RZ, -R7 ;  /* 0x000000ffff077224 */ /* 0x000fc800078e0a07 */
[----:B------:R-:W-:-:S05]  /*0470*/  IMAD R2, R5, R7, R8 ;  /* 0x0000000705027224 */ /* 0x000fca00078e0208 */
[----:B------:R-:W-:-:S13]  /*0480*/  ISETP.GT.U32.AND P0, PT, R5, R2, PT ;  /* 0x000000020500720c */ /* 0x000fda0003f04070 */
[----:B------:R-:W-:Y:S01]  /*0490*/  @!P0 IMAD.IADD R2, R2, 0x1, -R5 ;  /* 0x0000000102028824 */ /* 0x000fe200078e0a05 */
[----:B------:R-:W-:-:S04]  /*04a0*/  ISETP.NE.AND P0, PT, R10, RZ, PT ;  /* 0x000000ff0a00720c */ /* 0x000fc80003f05270 */
[----:B------:R-:W-:-:S13]  /*04b0*/  ISETP.GT.U32.AND P1, PT, R5, R2, PT ;  /* 0x000000020500720c */ /* 0x000fda0003f24070 */
[----:B------:R-:W-:-:S04]  /*04c0*/  @!P1 IMAD.IADD R2, R2, 0x1, -R5 ;  /* 0x0000000102029824 */ /* 0x000fc800078e0a05 */
[----:B------:R-:W-:Y:S01]  /*04d0*/  @!P2 IMAD.MOV R2, RZ, RZ, -R2 ;  /* 0x000000ffff02a224 */ /* 0x000fe200078e0a02 */
[----:B------:R-:W-:-:S05]  /*04e0*/  @!P0 LOP3.LUT R2, RZ, R10, RZ, 0x33, !PT ;  /* 0x0000000aff028212 */ /* 0x000fca00078e33ff */
[----:B-1----:R-:W-:-:S07]  /*04f0*/  IMAD.WIDE R6, R2, R14, RZ ;  /* 0x0000000e02067225 */ /* 0x002fce00078e02ff */
.L_x_4:
[----:B------:R-:W-:-:S13]  /*0500*/  ISETP.GE.AND P0, PT, R11, R14, PT ;  /* 0x0000000e0b00720c */ /* 0x000fda0003f06270 */
[----:B------:R-:W-:Y:S05]  /*0510*/  @P0 EXIT ;  /* 0x000000000000094d */ /* 0x000fea0003800000 */
[----:B------:R-:W-:Y:S01]  /*0520*/  SHF.R.S32.HI R5, RZ, 0x1f, R14 ;  /* 0x0000001fff057819 */ /* 0x000fe2000001140e */
[C---:B------:R-:W-:Y:S01]  /*0530*/  IMAD.WIDE.U32 R2, R4.reuse, R14, RZ ;  /* 0x0000000e04027225 */ /* 0x040fe200078e00ff */
[----:B------:R-:W0:Y:S03]  /*0540*/  LDCU UR4, c[0x0][0x364] ;  /* 0x00006c80ff0477ac */ /* 0x000e260008000800 */
[----:B------:R-:W-:Y:S01]  /*0550*/  IMAD R12, R4, R5, R3 ;  /* 0x00000005040c7224 */ /* 0x000fe200078e0203 */
[----:B------:R-:W1:Y:S01]  /*0560*/  LDCU.64 UR8, c[0x0][0x390] ;  /* 0x00007200ff0877ac */ /* 0x000e620008000a00 */
[----:B------:R-:W2:Y:S05]  /*0570*/  LDCU.64 UR10, c[0x0][0x3b8] ;  /* 0x00007700ff0a77ac */ /* 0x000eaa0008000a00 */
.L_x_5:
[----:B---3--:R-:W-:Y:S02]  /*0580*/  SHF.R.S32.HI R9, RZ, 0x1f, R11 ;  /* 0x0000001fff097819 */ /* 0x008fe4000001140b */
[----:B------:R-:W-:-:S05]  /*0590*/  IADD3 R5, P0, PT, R11, R6, RZ ;  /* 0x000000060b057210 */ /* 0x000fca0007f1e0ff */
[----:B------:R-:W-:Y:S01]  /*05a0*/  IMAD.X R8, R9, 0x1, R7, P0 ;  /* 0x0000000109087824 */ /* 0x000fe200000e0607 */
[----:B-1----:R-:W-:-:S04]  /*05b0*/  LEA R4, P0, R5, UR8, 0x2 ;  /* 0x0000000805047c11 */ /* 0x002fc8000f8010ff */
[----:B------:R-:W-:-:S06]  /*05c0*/  LEA.HI.X R5, R5, UR9, R8, 0x2, P0 ;  /* 0x0000000905057c11 */ /* 0x000fcc00080f1408 */
[----:B------:R-:W3:Y:S01]  /*05d0*/  LDG.E.CONSTANT R5, desc[UR6][R4.64] ;  /* 0x0000000604057981 */ /* 0x000ee2000c1e9900 */
[C---:B------:R-:W-:Y:S01]  /*05e0*/  IADD3 R10, P0, PT, R11.reuse, R2, RZ ;  /* 0x000000020b0a7210 */ /* 0x040fe20007f1e0ff */
[----:B0-----:R-:W-:-:S04]  /*05f0*/  VIADD R11, R11, UR4 ;  /* 0x000000040b0b7c36 */ /* 0x001fc80008000000 */
[----:B------:R-:W-:Y:S01]  /*0600*/  IMAD.X R9, R9, 0x1, R12, P0 ;  /* 0x0000000109097824 */ /* 0x000fe200000e060c */
[----:B--2---:R-:W-:-:S04]  /*0610*/  LEA R8, P0, R10, UR10, 0x2 ;  /* 0x0000000a0a087c11 */ /* 0x004fc8000f8010ff */
[----:B------:R-:W-:Y:S02]  /*0620*/  LEA.HI.X R9, R10, UR11, R9, 0x2, P0 ;  /* 0x0000000b0a097c11 */ /* 0x000fe400080f1409 */
[----:B------:R-:W-:Y:S01]  /*0630*/  ISETP.GE.AND P0, PT, R11, R14, PT ;  /* 0x0000000e0b00720c */ /* 0x000fe20003f06270 */
[----:B---3--:R-:W-:-:S05]  /*0640*/  FMUL R13, R5, R0 ;  /* 0x00000000050d7220 */ /* 0x008fca0000400000 */
[----:B------:R3:W-:Y:S07]  /*0650*/  REDG.E.ADD.F32.FTZ.RN.STRONG.GPU desc[UR6][R8.64], R13 ;  /* 0x0000000d080079a6 */ /* 0x0007ee000c12f306 */
[----:B------:R-:W-:Y:S05]  /*0660*/  @!P0 BRA `(.L_x_5) ;  /* 0xfffffffc00c48947 */ /* 0x000fea000383ffff */
[----:B------:R-:W-:Y:S05]  /*0670*/  EXIT ;  /* 0x000000000000794d */ /* 0x000fea0003800000 */
        .weak           $__internal_0_$__cuda_sm20_rcp_rn_f32_slowpath
        .type           $__internal_0_$__cuda_sm20_rcp_rn_f32_slowpath,@function
        .size           $__internal_0_$__cuda_sm20_rcp_rn_f32_slowpath,(.L_x_18 - $__internal_0_$__cuda_sm20_rcp_rn_f32_slowpath)
$__internal_0_$__cuda_sm20_rcp_rn_f32_slowpath:
[----:B------:R-:W-:Y:S01]  /*0680*/  IMAD.SHL.U32 R2, R0, 0x2, RZ ;  /* 0x0000000200027824 */ /* 0x000fe200078e00ff */
[----:B------:R-:W-:Y:S04]  /*0690*/  BSSY.RECONVERGENT B2, `(.L_x_6) ;  /* 0x0000030000027945 */ /* 0x000fe80003800200 */
[----:B------:R-:W-:-:S04]  /*06a0*/  SHF.R.U32.HI R2, RZ, 0x18, R2 ;  /* 0x00000018ff027819 */ /* 0x000fc80000011602 */
[----:B------:R-:W-:-:S13]  /*06b0*/  ISETP.NE.U32.AND P0, PT, R2, RZ, PT ;  /* 0x000000ff0200720c */ /* 0x000fda0003f05070 */
[----:B------:R-:W-:Y:S05]  /*06c0*/  @P0 BRA `(.L_x_7) ;  /* 0x0000000000280947 */ /* 0x000fea0003800000 */
[----:B------:R-:W-:-:S05]  /*06d0*/  IMAD.SHL.U32 R2, R0, 0x2, RZ ;  /* 0x0000000200027824 */ /* 0x000fca00078e00ff */
[----:B------:R-:W-:-:S13]  /*06e0*/  ISETP.NE.AND P0, PT, R2, RZ, PT ;  /* 0x000000ff0200720c */ /* 0x000fda0003f05270 */
[----:B------:R-:W-:Y:S01]  /*06f0*/  @P0 FFMA R7, R0, 1.84467440737095516160e+19, RZ ;  /* 0x5f80000000070823 */ /* 0x000fe200000000ff */
[----:B------:R-:W-:Y:S08]  /*0700*/  @!P0 MUFU.RCP R5, R0 ;  /* 0x0000000000058308 */ /* 0x000ff00000001000 */
[----:B------:R-:W0:Y:S02]  /*0710*/  @P0 MUFU.RCP R2, R7 ;  /* 0x0000000700020308 */ /* 0x000e240000001000 */
[----:B0-----:R-:W-:-:S04]  /*0720*/  @P0 FFMA R8, R7, R2, -1 ;  /* 0xbf80000007080423 */ /* 0x001fc80000000002 */
[----:B------:R-:W-:-:S04]  /*0730*/  @P0 FADD.FTZ R9, -R8, -RZ ;  /* 0x800000ff08090221 */ /* 0x000fc80000010100 */
[----:B------:R-:W-:-:S04]  /*0740*/  @P0 FFMA R2, R2, R9, R2 ;  /* 0x0000000902020223 */ /* 0x000fc80000000002 */
[----:B------:R-:W-:Y:S01]  /*0750*/  @P0 FFMA R5, R2, 1.84467440737095516160e+19, RZ ;  /* 0x5f80000002050823 */ /* 0x000fe200000000ff */
[----:B------:R-:W-:Y:S06]  /*0760*/  BRA `(.L_x_8) ;  /* 0x0000000000887947 */ /* 0x000fec0003800000 */
.L_x_7:
[----:B------:R-:W-:-:S05]  /*0770*/  VIADD R5, R2, 0xffffff03 ;  /* 0xffffff0302057836 */ /* 0x000fca0000000000 */
[----:B------:R-:W-:-:S13]  /*0780*/  ISETP.GT.U32.AND P0, PT, R5, 0x1, PT ;  /* 0x000000010500780c */ /* 0x000fda0003f04070 */
[----:B------:R-:W-:Y:S05]  /*0790*/  @P0 BRA `(.L_x_9) ;  /* 0x0000000000780947 */ /* 0x000fea0003800000 */
[----:B------:R-:W-:Y:S01]  /*07a0*/  LOP3.LUT R7, R0, 0x7fffff, RZ, 0xc0, !PT ;  /* 0x007fffff00077812 */ /* 0x000fe200078ec0ff */
[----:B------:R-:W-:-:S03]  /*07b0*/  IMAD.MOV.U32 R12, RZ, RZ, 0x3 ;  /* 0x00000003ff0c7424 */ /* 0x000fc600078e00ff */
[----:B------:R-:W-:Y:S02]  /*07c0*/  LOP3.LUT R7, R7, 0x3f800000, RZ, 0xfc, !PT ;  /* 0x3f80000007077812 */ /* 0x000fe400078efcff */
[----:B------:R-:W-:Y:S02]  /*07d0*/  SHF.L.U32 R11, R12, R5, RZ ;  /* 0x000000050c0b7219 */ /* 0x000fe400000006ff */
[----:B------:R-:W0:Y:S02]  /*07e0*/  MUFU.RCP R8, R7 ;  /* 0x0000000700087308 */ /* 0x000e240000001000 */
[----:B0-----:R-:W-:-:S04]  /*07f0*/  FFMA R9, R7, R8, -1 ;  /* 0xbf80000007097423 */ /* 0x001fc80000000008 */
[----:B------:R-:W-:-:S04]  /*0800*/  FADD.FTZ R9, -R9, -RZ ;  /* 0x800000ff09097221 */ /* 0x000fc80000010100 */
[CCC-:B------:R-:W-:Y:S01]  /*0810*/  FFMA.RM R10, R8.reuse, R9.reuse, R8.reuse ;  /* 0x00000009080a7223 */ /* 0x1c0fe20000004008 */
[----:B------:R-:W-:-:S04]  /*0820*/  FFMA.RP R9, R8, R9, R8 ;  /* 0x0000000908097223 */ /* 0x000fc80000008008 */
[C---:B------:R-:W-:Y:S02]  /*0830*/  LOP3.LUT R8, R10.reuse, 0x7fffff, RZ, 0xc0, !PT ;  /* 0x007fffff0a087812 */ /* 0x040fe400078ec0ff */
[----:B------:R-:W-:Y:S02]  /*0840*/  FSETP.NEU.FTZ.AND P0, PT, R10, R9, PT ;  /* 0x000000090a00720b */ /* 0x000fe40003f1d000 */
[----:B------:R-:W-:Y:S02]  /*0850*/  LOP3.LUT R8, R8, 0x800000, RZ, 0xfc, !PT ;  /* 0x0080000008087812 */ /* 0x000fe400078efcff */
[----:B------:R-:W-:Y:S02]  /*0860*/  SEL R9, RZ, 0xffffffff, !P0 ;  /* 0xffffffffff097807 */ /* 0x000fe40004000000 */
[----:B------:R-:W-:-:S03]  /*0870*/  LOP3.LUT R10, R11, R8, RZ, 0xc0, !PT ;  /* 0x000000080b0a7212 */ /* 0x000fc600078ec0ff */
[----:B------:R-:W-:Y:S01]  /*0880*/  IMAD.MOV R9, RZ, RZ, -R9 ;  /* 0x000000ffff097224 */ /* 0x000fe200078e0a09 */
[----:B------:R-:W-:-:S04]  /*0890*/  SHF.R.U32.HI R10, RZ, R5, R10 ;  /* 0x00000005ff0a7219 */ /* 0x000fc8000001160a */
[----:B------:R-:W-:Y:S02]  /*08a0*/  LOP3.LUT P1, RZ, R9, R5, R8, 0xf8, !PT ;  /* 0x0000000509ff7212 */ /* 0x000fe4000782f808 */
[C---:B------:R-:W-:Y:S02]  /*08b0*/  LOP3.LUT P0, RZ, R10.reuse, 0x1, RZ, 0xc0, !PT ;  /* 0x000000010aff7812 */ /* 0x040fe4000780c0ff */
[----:B------:R-:W-:-:S04]  /*08c0*/  LOP3.LUT P2, RZ, R10, 0x2, RZ, 0xc0, !PT ;  /* 0x000000020aff7812 */ /* 0x000fc8000784c0ff */
[----:B------:R-:W-:Y:S02]  /*08d0*/  PLOP3.LUT P0, PT, P0, P1, P2, 0xe0, 0x0 ;  /* 0x000000000000781c */ /* 0x000fe40000703c20 */
[----:B------:R-:W-:Y:S02]  /*08e0*/  LOP3.LUT P1, RZ, R0, 0x7fffff, RZ, 0xc0, !PT ;  /* 0x007fffff00ff7812 */ /* 0x000fe4000782c0ff */
[----:B------:R-:W-:-:S05]  /*08f0*/  SEL R5, RZ, 0x1, !P0 ;  /* 0x00000001ff057807 */ /* 0x000fca0004000000 */
[----:B------:R-:W-:-:S05]  /*0900*/  IMAD.MOV R5, RZ, RZ, -R5 ;  /* 0x000000ffff057224 */ /* 0x000fca00078e0a05 */
[----:B------:R-:W-:Y:S01]  /*0910*/  ISETP.GE.AND P0, PT, R5, RZ, PT ;  /* 0x000000ff0500720c */ /* 0x000fe20003f06270 */
[----:B------:R-:W-:-:S05]  /*0920*/  VIADD R5, R2, 0xffffff04 ;  /* 0xffffff0402057836 */ /* 0x000fca0000000000 */
[----:B------:R-:W-:-:S07]  /*0930*/  SHF.R.U32.HI R5, RZ, R5, R8 ;  /* 0x00000005ff057219 */ /* 0x000fce0000011608 */
[----:B------:R-:W-:-:S04]  /*0940*/  @!P0 VIADD R5, R5, 0x1 ;  /* 0x0000000105058836 */ /* 0x000fc80000000000 */
[----:B------:R-:W-:-:S05]  /*0950*/  @!P1 IMAD.SHL.U32 R5, R5, 0x2, RZ ;  /* 0x0000000205059824 */ /* 0x000fca00078e00ff */
[----:B------:R-:W-:Y:S01]  /*0960*/  LOP3.LUT R5, R5, 0x80000000, R0, 0xf8, !PT ;  /* 0x8000000005057812 */ /* 0x000fe200078ef800 */
[----:B------:R-:W-:Y:S06]  /*0970*/  BRA `(.L_x_8) ;  /* 0x0000000000047947 */ /* 0x000fec0003800000 */
.L_x_9:
[----:B------:R0:W1:Y:S02]  /*0980*/  MUFU.RCP R5, R0 ;  /* 0x0000000000057308 */ /* 0x0000640000001000 */
.L_x_8:
[----:B------:R-:W-:Y:S05]  /*0990*/  BSYNC.RECONVERGENT B2 ;  /* 0x0000000000027941 */ /* 0x000fea0003800200 */
.L_x_6:
[----:B------:R-:W-:-:S04]  /*09a0*/  IMAD.MOV.U32 R7, RZ, RZ, 0x0 ;  /* 0x00000000ff077424 */ /* 0x000fc800078e00ff */
[----:B01----:R-:W-:Y:S05]  /*09b0*/  RET.REL.NODEC R6 `(_ZN36_GLOBAL__N__eeeb5ed8_4_k_cu_5517677e27emb_backward_scatter_kernelEPKiiiPKfbiiiS1_bPf) ;  /* 0xfffffff406907950 */ /* 0x003fea0003c3ffff */
.L_x_10:
[----:B------:R-:W-:-:S00]  /*09c0*/  BRA `(.L_x_10) ;  /* 0xfffffffc00fc7947 */ /* 0x000fc0000383ffff */
[----:B------:R-:W-:-:S00]  /*09d0*/  NOP ;  /* 0x0000000000007918 */ /* 0x000fc00000000000 */
        /* <DEDUP_REMOVED lines=10> */
.L_x_18:


//--------------------- .text._ZN36_GLOBAL__N__eeeb5ed8_4_k_cu_5517677e18emb_forward_kernelEPKfiiPKiiiifPfb --------------------------
	.section	.text._ZN36_GLOBAL__N__eeeb5ed8_4_k_cu_5517677e18emb_forward_kernelEPKfiiPKiiiifPfb,"ax",@progbits
	.align	128
.text._ZN36_GLOBAL__N__eeeb5ed8_4_k_cu_5517677e18emb_forward_kernelEPKfiiPKiiiifPfb:
        .type           _ZN36_GLOBAL__N__eeeb5ed8_4_k_cu_5517677e18emb_forward_kernelEPKfiiPKiiiifPfb,@function
        .size           _ZN36_GLOBAL__N__eeeb5ed8_4_k_cu_5517677e18emb_forward_kernelEPKfiiPKiiiifPfb,(.L_x_20 - _ZN36_GLOBAL__N__eeeb5ed8_4_k_cu_5517677e18emb_forward_kernelEPKfiiPKiiiifPfb)
        .other          _ZN36_GLOBAL__N__eeeb5ed8_4_k_cu_5517677e18emb_forward_kernelEPKfiiPKiiiifPfb,@"STO_CUDA_ENTRY STV_DEFAULT"
_ZN36_GLOBAL__N__eeeb5ed8_4_k_cu_5517677e18emb_forward_kernelEPKfiiPKiiiifPfb:
[----:B------:R-:W-:Y:S01]  /*0000*/  LDC R1, c[0x0][0x37c] ;  /* 0x0000df00ff017b82 */ /* 0x000fe20000000800 */
[----:B------:R-:W0:Y:S07]  /*0010*/  S2R R5, SR_TID.X ;  /* 0x0000000000057919 */ /* 0x000e2e0000002100 */
[----:B------:R-:W0:Y:S08]  /*0020*/  S2UR UR4, SR_CTAID.X ;  /* 0x00000000000479c3 */ /* 0x000e300000002500 */
[----:B------:R-:W0:Y:S08]  /*0030*/  LDC R0, c[0x0][0x360] ;  /* 0x0000d800ff007b82 */ /* 0x000e300000000800 */
[----:B------:R-:W1:Y:S01]  /*0040*/  LDC.64 R2, c[0x0][0x398] ;  /* 0x0000e600ff027b82 */ /* 0x000e620000000a00 */
[----:B0-----:R-:W-:-:S02]  /*0050*/  IMAD R0, R0, UR4, R5 ;  /* 0x0000000400007c24 */ /* 0x001fc4000f8e0205 */
[----:B-1----:R-:W-:-:S05]  /*0060*/  IMAD R5, R3, R2, RZ ;  /* 0x0000000203057224 */ /* 0x002fca00078e02ff */
[----:B------:R-:W-:-:S13]  /*0070*/  ISETP.GE.AND P0, PT, R0, R5, PT ;  /* 0x000000050000720c */ /* 0x000fda0003f06270 */
[----:B------:R-:W-:Y:S05]  /*0080*/  @P0 EXIT ;  /* 0x000000000000094d */ /* 0x000fea0003800000 */
[----:B------:R-:W0:Y:S01]  /*0090*/  LDC.64 R10, c[0x0][0x390] ;  /* 0x0000e400ff0a7b82 */ /* 0x000e220000000a00 */
[----:B------:R-:W1:Y:S01]  /*00a0*/  LDCU.64 UR6, c[0x0][0x358] ;  /* 0x00006b00ff0677ac */ /* 0x000e620008000a00 */
[----:B------:R-:W-:Y:S01]  /*00b0*/  IABS R7, R3 ;  /* 0x0000000300077213 */ /* 0x000fe20000000000 */
[----:B------:R-:W2:Y:S01]  /*00c0*/  LDCU UR4, c[0x0][0x388] ;  /* 0x00007100ff0477ac */ /* 0x000ea20008000800 */
[----:B------:R-:W3:Y:S01]  /*00d0*/  LDCU UR5, c[0x0][0x3a0] ;  /* 0x00007400ff0577ac */ /* 0x000ee20008000800 */
[----:B------:R-:W4:Y:S01]  /*00e0*/  LDCU UR10, c[0x0][0x3a4] ;  /* 0x00007480ff0a77ac */ /* 0x000f220008000800 */
[----:B------:R-:W0:Y:S01]  /*00f0*/  LDCU UR11, c[0x0][0x3a4] ;  /* 0x00007480ff0b77ac */ /* 0x000e220008000800 */
[----:B------:R-:W0:Y:S02]  /*0100*/  LDCU.64 UR8, c[0x0][0x380] ;  /* 0x00007000ff0877ac */ /* 0x000e240008000a00 */
[----:B0-----:R-:W-:Y:S01]  /*0110*/  IMAD.WIDE R10, R0, 0x4, R10 ;  /* 0x00000004000a7825 */ /* 0x001fe200078e020a */
[----:B------:R-:W0:Y:S05]  /*0120*/  LDCU.64 UR12, c[0x0][0x380] ;  /* 0x00007000ff0c77ac */ /* 0x000e2a0008000a00 */
[----:B-1----:R-:W2:Y:S01]  /*0130*/  LDG.E.CONSTANT R10, desc[UR6][R10.64] ;  /* 0x000000060a0a7981 */ /* 0x002ea2000c1e9900 */
[----:B------:R-:W1:Y:S08]  /*0140*/  I2F.RP R2, R7 ;  /* 0x0000000700027306 */ /* 0x000e700000209400 */
[----:B-1----:R-:W1:Y:S02]  /*0150*/  MUFU.RCP R2, R2 ;  /* 0x0000000200027308 */ /* 0x002e640000001000 */
[----:B-1----:R-:W-:-:S06]  /*0160*/  VIADD R4, R2, 0xffffffe ;  /* 0x0ffffffe02047836 */ /* 0x002fcc0000000000 */
[----:B------:R1:W5:Y:S02]  /*0170*/  F2I.FTZ.U32.TRUNC.NTZ R5, R4 ;  /* 0x0000000400057305 */ /* 0x000364000021f000 */
[----:B-1----:R-:W-:Y:S02]  /*0180*/  HFMA2 R4, -RZ, RZ, 0, 0 ;  /* 0x00000000ff047431 */ /* 0x002fe400000001ff */
[----:B-----5:R-:W-:-:S04]  /*0190*/  IMAD.MOV R6, RZ, RZ, -R5 ;  /* 0x000000ffff067224 */ /* 0x020fc800078e0a05 */
        /* <DEDUP_REMOVED lines=8> */
[----:B------:R-:W-:Y:S02]  /*0220*/  @!P1 IADD3 R5, PT, PT, R5, 0x1, RZ ;  /* 0x0000000105059810 */ /* 0x000fe40007ffe0ff */
[----:B------:R-:W-:Y:S02]  /*0230*/  ISETP.NE.AND P1, PT, R3, RZ, PT ;  /* 0x000000ff0300720c */ /* 0x000fe40003f25270 */
[----:B------:R-:W-:Y:S02]  /*0240*/  ISETP.GE.U32.AND P0, PT, R2, R7, PT ;  /* 0x000000070200720c */ /* 0x000fe40003f06070 */
[----:B------:R-:W-:-:S04]  /*0250*/  LOP3.LUT R2, R0, R3, RZ, 0x3c, !PT ;  /* 0x0000000300027212 */ /* 0x000fc800078e3cff */
[----:B------:R-:W-:-:S07]  /*0260*/  ISETP.GE.AND P2, PT, R2, RZ, PT ;  /* 0x000000ff0200720c */ /* 0x000fce0003f46270 */
[----:B------:R-:W-:-:S04]  /*0270*/  @P0 VIADD R5, R5, 0x1 ;  /* 0x0000000105050836 */ /* 0x000fc80000000000 */
[----:B------:R-:W-:-:S05]  /*0280*/  IMAD.MOV.U32 R12, RZ, RZ, R5 ;  /* 0x000000ffff0c7224 */ /* 0x000fca00078e0005 */
[----:B------:R-:W-:Y:S02]  /*0290*/  @!P2 IADD3 R12, PT, PT, -R12, RZ, RZ ;  /* 0x000000ff0c0ca210 */ /* 0x000fe40007ffe1ff */
[----:B------:R-:W-:-:S05]  /*02a0*/  @!P1 LOP3.LUT R12, RZ, R3, RZ, 0x33, !PT ;  /* 0x00000003ff0c9212 */ /* 0x000fca00078e33ff */
[----:B------:R-:W-:-:S04]  /*02b0*/  IMAD.MOV R2, RZ, RZ, -R12 ;  /* 0x000000ffff027224 */ /* 0x000fc800078e0a0c */
[----:B------:R-:W-:Y:S01]  /*02c0*/  IMAD R0, R3, R2, R0 ;  /* 0x0000000203007224 */ /* 0x000fe200078e0200 */
[C---:B--2---:R-:W-:Y:S02]  /*02d0*/  ISETP.GE.AND P0, PT, R10.reuse, UR4, PT ;  /* 0x000000040a007c0c */ /* 0x044fe4000bf06270 */
[C---:B---3--:R-:W-:Y:S02]  /*02e0*/  ISETP.NE.AND P1, PT, R10.reuse, UR5, PT ;  /* 0x000000050a007c0c */ /* 0x048fe4000bf25270 */
[----:B------:R-:W-:-:S13]  /*02f0*/  ISETP.GT.AND P0, PT, R10, -0x1, !P0 ;  /* 0xffffffff0a00780c */ /* 0x000fda0004704270 */
[----:B0---4-:R-:W-:Y:S05]  /*0300*/  @P0 BRA P1, `(.L_x_11) ;  /* 0x0000000000680947 */ /* 0x011fea0000800000 */
[----:B------:R-:W0:Y:S01]  /*0310*/  S2R R7, SR_TID.Y ;  /* 0x0000000000077919 */ /* 0x000e220000002200 */
[----:B------:R-:W0:Y:S02]  /*0320*/  LDC R8, c[0x0][0x38c] ;  /* 0x0000e300ff087b82 */ /* 0x000e240000000800 */
[----:B0-----:R-:W-:-:S13]  /*0330*/  ISETP.GE.AND P0, PT, R7, R8, PT ;  /* 0x000000080700720c */ /* 0x001fda0003f06270 */
[----:B------:R-:W-:Y:S05]  /*0340*/  @P0 EXIT ;  /* 0x000000000000094d */ /* 0x000fea0003800000 */
[----:B------:R-:W0:Y:S01]  /*0350*/  LDCU.U8 UR4, c[0x0][0x3b0] ;  /* 0x00007600ff0477ac */ /* 0x000e220008000000 */
[----:B------:R-:W1:Y:S01]  /*0360*/  LDC R6, c[0x0][0x364] ;  /* 0x0000d900ff067b82 */ /* 0x000e620000000800 */
[----:B------:R-:W-:Y:S01]  /*0370*/  IMAD R12, R12, R3, R0 ;  /* 0x000000030c0c7224 */ /* 0x000fe200078e0200 */
[----:B0-----:R-:W-:-:S04]  /*0380*/  UPRMT UR4, UR4, 0x8880, URZ ;  /* 0x0000888004047896 */ /* 0x001fc800080000ff */
[----:B------:R-:W-:-:S09]  /*0390*/  UISETP.NE.AND UP0, UPT, UR4, URZ, UPT ;  /* 0x000000ff0400728c */ /* 0x000fd2000bf05270 */
[----:B------:R-:W-:Y:S05]  /*03a0*/  BRA.U !UP0, `(.L_x_12) ;  /* 0x0000000108207547 */ /* 0x000fea000b800000 */
[----:B------:R-:W0:Y:S02]  /*03b0*/  LDC.64 R4, c[0x0][0x3a8] ;  /* 0x0000ea00ff047b82 */ /* 0x000e240000000a00 */
.L_x_13:
[----:B--2---:R-:W-:Y:S01]  /*03c0*/  IMAD R3, R12, R8, R7 ;  /* 0x000000080c037224 */ /* 0x004fe200078e0207 */
[----:B-1----:R-:W-:-:S03]  /*03d0*/  IADD3 R7, PT, PT, R6, R7, RZ ;  /* 0x0000000706077210 */ /* 0x002fc60007ffe0ff */
[----:B0-----:R-:W-:Y:S01]  /*03e0*/  IMAD.WIDE R2, R3, 0x4, R4 ;  /* 0x0000000403027825 */ /* 0x001fe200078e0204 */
[----:B------:R-:W-:-:S04]  /*03f0*/  ISETP.GE.AND P0, PT, R7, R8, PT ;  /* 0x000000080700720c */ /* 0x000fc80003f06270 */
[----:B------:R2:W-:Y:S09]  /*0400*/  STG.E desc[UR6][R2.64], RZ ;  /* 0x000000ff02007986 */ /* 0x0005f2000c101906 */
[----:B------:R-:W-:Y:S05]  /*0410*/  @!P0 BRA `(.L_x_13) ;  /* 0xfffffffc00e88947 */ /* 0x000fea000383ffff */
[----:B------:R-:W-:Y:S05]  /*0420*/  EXIT ;  /* 0x000000000000794d */ /* 0x000fea0003800000 */
.L_x_12:
[----:B------:R-:W0:Y:S02]  /*0430*/  LDC.64 R4, c[0x0][0x3a8] ;  /* 0x0000ea00ff047b82 */ /* 0x000e240000000a00 */
.L_x_14:
[--C-:B------:R-:W-:Y:S02]  /*0440*/  IMAD R3, R0, R8, R7.reuse ;  /* 0x0000000800037224 */ /* 0x100fe400078e0207 */
[----:B-1----:R-:W-:Y:S02]  /*0450*/  IMAD.IADD R7, R6, 0x1, R7 ;  /* 0x0000000106077824 */ /* 0x002fe400078e0207 */
[----:B0-----:R-:W-:-:S03]  /*0460*/  IMAD.WIDE R2, R3, 0x4, R4 ;  /* 0x0000000403027825 */ /* 0x001fc600078e0204 */
[----:B------:R-:W-:Y:S02]  /*0470*/  ISETP.GE.AND P0, PT, R7, R8, PT ;  /* 0x000000080700720c */ /* 0x000fe40003f06270 */
[----:B------:R2:W-:Y:S11]  /*0480*/  STG.E desc[UR6][R2.64], RZ ;  /* 0x000000ff02007986 */ /* 0x0005f6000c101906 */
[----:B--2---:R-:W-:Y:S05]  /*0490*/  @!P0 BRA `(.L_x_14) ;  /* 0xfffffffc00e88947 */ /* 0x004fea000383ffff */
[----:B------:R-:W-:Y:S05]  /*04a0*/  EXIT ;  /* 0x000000000000794d */ /* 0x000fea0003800000 */
.L_x_11:
[----:B------:R-:W0:Y:S01]  /*04b0*/  S2R R14, SR_TID.Y ;  /* 0x00000000000e7919 */ /* 0x000e220000002200 */
[----:B------:R-:W0:Y:S02]  /*04c0*/  LDC R11, c[0x0][0x38c] ;  /* 0x0000e300ff0b7b82 */ /* 0x000e240000000800 */
[----:B0-----:R-:W-:-:S13]  /*04d0*/  ISETP.GE.AND P0, PT, R14, R11, PT ;  /* 0x0000000b0e00720c */ /* 0x001fda0003f06270 */
[----:B------:R-:W-:Y:S05]  /*04e0*/  @P0 EXIT ;  /* 0x000000000000094d */ /* 0x000fea0003800000 */
[----:B------:R-:W0:Y:S01]  /*04f0*/  LDCU.U8 UR4, c[0x0][0x3b0] ;  /* 0x00007600ff0477ac */ /* 0x000e220008000000 */
[----:B------:R-:W1:Y:S01]  /*0500*/  LDC R2, c[0x0][0x364] ;  /* 0x0000d900ff027b82 */ /* 0x000e620000000800 */
[----:B------:R-:W-:Y:S01]  /*0510*/  SHF.R.S32.HI R13, RZ, 0x1f, R11 ;  /* 0x0000001fff0d7819 */ /* 0x000fe2000001140b */
[----:B------:R-:W-:-:S04]  /*0520*/  IMAD.WIDE.U32 R4, R10, R11, RZ ;  /* 0x0000000b0a047225 */ /* 0x000fc800078e00ff */
[----:B------:R-:W-:Y:S02]  /*0530*/  IMAD R16, R12, R3, R0 ;  /* 0x000000030c107224 */ /* 0x000fe400078e0200 */
[----:B------:R-:W2:Y:S01]  /*0540*/  LDC.64 R8, c[0x0][0x3a8] ;  /* 0x0000ea00ff087b82 */ /* 0x000ea20000000a00 */
[----:B------:R-:W-:Y:S01]  /*0550*/  IMAD R3, R10, R13, R5 ;  /* 0x0000000d0a037224 */ /* 0x000fe200078e0205 */
[----:B------:R-:W-:-:S06]  /*0560*/  MOV R10, R14 ;  /* 0x0000000e000a7202 */ /* 0x000fcc0000000f00 */
[----:B------:R-:W3:Y:S01]  /*0570*/  LDC.64 R6, c[0x0][0x3a8] ;  /* 0x0000ea00ff067b82 */ /* 0x000ee20000000a00 */
[----:B0-----:R-:W-:-:S04]  /*0580*/  UPRMT UR4, UR4, 0x8880, URZ ;  /* 0x0000888004047896 */ /* 0x001fc800080000ff */
[----:B------:R-:W-:-:S09]  /*0590*/  UISETP.NE.AND UP0, UPT, UR4, URZ, UPT ;  /* 0x000000ff0400728c */ /* 0x000fd2000bf05270 */
[----:B------:R-:W-:Y:S05]  /*05a0*/  BRA.U !UP0, `(.L_x_15) ;  /* 0x0000000108347547 */ /* 0x000fea000b800000 */
.L_x_16:
[----:B------:R-:W-:-:S04]  /*05b0*/  IADD3 R0, P0, PT, R10, R4, RZ ;  /* 0x000000040a007210 */ /* 0x000fc80007f1e0ff */
[----:B0-2---:R-:W-:Y:S02]  /*05c0*/  LEA.HI.X.SX32 R9, R10, R3, 0x1, P0 ;  /* 0x000000030a097211 */ /* 0x005fe400000f0eff */
[----:B------:R-:W-:-:S04]  /*05d0*/  LEA R12, P0, R0, UR8, 0x2 ;  /* 0x00000008000c7c11 */ /* 0x000fc8000f8010ff */
[----:B------:R-:W-:-:S05]  /*05e0*/  LEA.HI.X R13, R0, UR9, R9, 0x2, P0 ;  /* 0x00000009000d7c11 */ /* 0x000fca00080f1409 */
[----:B------:R-:W2:Y:S01]  /*05f0*/  LDG.E.CONSTANT R12, desc[UR6][R12.64] ;  /* 0x000000060c0c7981 */ /* 0x000ea2000c1e9900 */
[--C-:B------:R-:W-:Y:S02]  /*0600*/  IMAD R9, R16, R11, R10.reuse ;  /* 0x0000000b10097224 */ /* 0x100fe400078e020a */
[----:B-1----:R-:W-:Y:S02]  /*0610*/  IMAD.IADD R10, R2, 0x1, R10 ;  /* 0x00000001020a7824 */ /* 0x002fe400078e020a */
[----:B---3--:R-:W-:-:S03]  /*0620*/  IMAD.WIDE R8, R9, 0x4, R6 ;  /* 0x0000000409087825 */ /* 0x008fc600078e0206 */
[----:B------:R-:W-:Y:S01]  /*0630*/  ISETP.GE.AND P0, PT, R10, R11, PT ;  /* 0x0000000b0a00720c */ /* 0x000fe20003f06270 */
[----:B--2---:R-:W-:-:S05]  /*0640*/  FMUL R15, R12, UR10 ;  /* 0x0000000a0c0f7c20 */ /* 0x004fca0008400000 */
[----:B------:R0:W-:Y:S07]  /*0650*/  STG.E desc[UR6][R8.64], R15 ;  /* 0x0000000f08007986 */ /* 0x0001ee000c101906 */
[----:B------:R-:W-:Y:S05]  /*0660*/  @!P0 BRA `(.L_x_16) ;  /* 0xfffffffc00d08947 */ /* 0x000fea000383ffff */
[----:B------:R-:W-:Y:S05]  /*0670*/  EXIT ;  /* 0x000000000000794d */ /* 0x000fea0003800000 */
.L_x_15:
[----:B0--3--:R-:W-:-:S04]  /*0680*/  IADD3 R6, P0, PT, R10, R4, RZ ;  /* 0x000000040a067210 */ /* 0x009fc80007f1e0ff */
[----:B------:R-:W-:Y:S02]  /*0690*/  LEA.HI.X.SX32 R7, R10, R3, 0x1, P0 ;  /* 0x000000030a077211 */ /* 0x000fe400000f0eff */
[----:B------:R-:W-:-:S04]  /*06a0*/  LEA R12, P0, R6, UR12, 0x2 ;  /* 0x0000000c060c7c11 */ /* 0x000fc8000f8010ff */
[----:B------:R-:W-:-:S05]  /*06b0*/  LEA.HI.X R13, R6, UR13, R7, 0x2, P0 ;  /* 0x0000000d060d7c11 */ /* 0x000fca00080f1407 */
[----:B------:R-:W3:Y:S01]  /*06c0*/  LDG.E.CONSTANT R12, desc[UR6][R12.64] ;  /* 0x000000060c0c7981 */ /* 0x000ee2000c1e9900 */
[----:B------:R-:W-:Y:S01]  /*06d0*/  IMAD R7, R0, R11, R10 ;  /* 0x0000000b00077224 */ /* 0x000fe200078e020a */
[----:B-1----:R-:W-:-:S03]  /*06e0*/  IADD3 R10, PT, PT, R2, R10, RZ ;  /* 0x0000000a020a7210 */ /* 0x002fc60007ffe0ff */
[----:B--2---:R-:W-:Y:S01]  /*06f0*/  IMAD.WIDE R6, R7, 0x4, R8 ;  /* 0x0000000407067825 */ /* 0x004fe200078e0208 */
[----:B------:R-:W-:-:S03]  /*0700*/  ISETP.GE.AND P0, PT, R10, R11, PT ;  /* 0x0000000b0a00720c */ /* 0x000fc60003f06270 */
[----:B---3--:R-:W-:-:S05]  /*0710*/  FMUL R15, R12, UR11 ;  /* 0x0000000b0c0f7c20 */ /* 0x008fca0008400000 */
[----:B------:R0:W-:Y:S05]  /*0720*/  STG.E desc[UR6][R6.64], R15 ;  /* 0x0000000f06007986 */ /* 0x0001ea000c101906 */
[----:B------:R-:W-:Y:S05]  /*0730*/  @!P0 BRA `(.L_x_15) ;  /* 0xfffffffc00d08947 */ /* 0x000fea000383ffff */
[----:B------:R-:W-:Y:S05]  /*0740*/  EXIT ;  /* 0x000000000000794d */ /* 0x000fea0003800000 */
.L_x_17:
        /* <DEDUP_REMOVED lines=11> */
.L_x_20:


//--------------------- .nv.shared.reserved.0     --------------------------
	.section	.nv.shared.reserved.0,"aw",@nobits
	.weak		__nv_reservedSMEM_offset_0_alias
	.size		__nv_reservedSMEM_offset_0_alias, 0, 64
	.other		__nv_reservedSMEM_offset_0_alias,@"STO_CUDA_RESERVED_SHARED STV_DEFAULT"
__nv_reservedSMEM_offset_0_alias:
	.zero		0
	.zero		64


//--------------------- .nv.constant0._ZN36_GLOBAL__N__eeeb5ed8_4_k_cu_5517677e27emb_backward_scatter_kernelEPKiiiPKfbiiiS1_bPf --------------------------
	.section	.nv.constant0._ZN36_GLOBAL__N__eeeb5ed8_4_k_cu_5517677e27emb_backward_scatter_kernelEPKiiiPKfbiiiS1_bPf,"a",@progbits
	.sectionflags	@""
	.align	4
.nv.constant0._ZN36_GLOBAL__N__eeeb5ed8_4_k_cu_5517677e27emb_backward_scatter_kernelEPKiiiPKfbiiiS1_bPf:
	.zero		960


//--------------------- .nv.constant0._ZN36_GLOBAL__N__eeeb5ed8_4_k_cu_5517677e18emb_forward_kernelEPKfiiPKiiiifPfb --------------------------
	.section	.nv.constant0._ZN36_GLOBAL__N__eeeb5ed8_4_k_cu_5517677e18emb_forward_kernelEPKfiiPKiiiifPfb,"a",@progbits
	.sectionflags	@""
	.align	4
.nv.constant0._ZN36_GLOBAL__N__eeeb5ed8_4_k_cu_5517677e18emb_forward_kernelEPKfiiPKiiiifPfb:
	.zero		945


//--------------------- SYMBOLS --------------------------

	.type		.nv.reservedSmem.offset0,@object
	.size		.nv.reservedSmem.offset0,0x4
